	.headerflags	@"EF_CUDA_TEXMODE_UNIFIED EF_CUDA_64BIT_ADDRESS EF_CUDA_ACCELERATORS EF_CUDA_SM90 EF_CUDA_VIRTUAL_SM(EF_CUDA_SM90)"
	.elftype	@"ET_EXEC"


//--------------------- .nv.info                  --------------------------
	.section	.nv.info,"",@"SHT_CUDA_INFO"
	.align	4


	//----- nvinfo : EIATTR_REGCOUNT
	.align		4
        /*0000*/ 	.byte	0x04, 0x2f
        /*0002*/ 	.short	(.L_3 - .L_2)
	.align		4
.L_2:
        /*0004*/ 	.word	index@(triton_poi_fused_add_div_sqrt_13)
        /*0008*/ 	.word	0x00000020


	//----- nvinfo : EIATTR_MIN_STACK_SIZE
	.align		4
.L_3:
        /*000c*/ 	.byte	0x04, 0x12
        /*000e*/ 	.short	(.L_5 - .L_4)
	.align		4
.L_4:
        /*0010*/ 	.word	index@(triton_poi_fused_add_div_sqrt_13)
        /*0014*/ 	.word	0x00000000


	//----- nvinfo : EIATTR_FRAME_SIZE
	.align		4
.L_5:
        /*0018*/ 	.byte	0x04, 0x11
        /*001a*/ 	.short	(.L_7 - .L_6)
	.align		4
.L_6:
        /*001c*/ 	.word	index@(triton_poi_fused_add_div_sqrt_13)
        /*0020*/ 	.word	0x00000000


	//----- nvinfo : EIATTR_MIN_STACK_SIZE
	.align		4
.L_7:
        /*0024*/ 	.byte	0x04, 0x12
        /*0026*/ 	.short	(.L_9 - .L_8)
	.align		4
.L_8:
        /*0028*/ 	.word	index@(triton_poi_fused_add_div_sqrt_13)
        /*002c*/ 	.word	0x00000000
.L_9:


//--------------------- .nv.info.triton_poi_fused_add_div_sqrt_13 --------------------------
	.section	.nv.info.triton_poi_fused_add_div_sqrt_13,"",@"SHT_CUDA_INFO"
	.sectionflags	@""
	.align	4


	//----- nvinfo : EIATTR_CUDA_API_VERSION
	.align		4
        /*0000*/ 	.byte	0x04, 0x37
        /*0002*/ 	.short	(.L_11 - .L_10)
.L_10:
        /*0004*/ 	.word	0x0000007c


	//----- nvinfo : EIATTR_KPARAM_INFO
	.align		4
.L_11:
        /*0008*/ 	.byte	0x04, 0x17
        /*000a*/ 	.short	(.L_13 - .L_12)
.L_12:
        /*000c*/ 	.word	0x00000000
        /*0010*/ 	.short	0x0004
        /*0012*/ 	.short	0x001c
        /*0014*/ 	.byte	0x00, 0xf0, 0x11, 0x00


	//----- nvinfo : EIATTR_KPARAM_INFO
	.align		4
.L_13:
        /*0018*/ 	.byte	0x04, 0x17
        /*001a*/ 	.short	(.L_15 - .L_14)
.L_14:
        /*001c*/ 	.word	0x00000000
        /*0020*/ 	.short	0x0003
        /*0022*/ 	.short	0x0018
        /*0024*/ 	.byte	0x00, 0xf0, 0x11, 0x00


	//----- nvinfo : EIATTR_KPARAM_INFO
	.align		4
.L_15:
        /*0028*/ 	.byte	0x04, 0x17
        /*002a*/ 	.short	(.L_17 - .L_16)
.L_16:
        /*002c*/ 	.word	0x00000000
        /*0030*/ 	.short	0x0002
        /*0032*/ 	.short	0x0010
        /*0034*/ 	.byte	0x00, 0xf4, 0x21, 0x00


	//----- nvinfo : EIATTR_KPARAM_INFO
	.align		4
.L_17:
        /*0038*/ 	.byte	0x04, 0x17
        /*003a*/ 	.short	(.L_19 - .L_18)
.L_18:
        /*003c*/ 	.word	0x00000000
        /*0040*/ 	.short	0x0001
        /*0042*/ 	.short	0x0008
        /*0044*/ 	.byte	0x00, 0xf4, 0x21, 0x00


	//----- nvinfo : EIATTR_KPARAM_INFO
	.align		4
.L_19:
        /*0048*/ 	.byte	0x04, 0x17
        /*004a*/ 	.short	(.L_21 - .L_20)
.L_20:
        /*004c*/ 	.word	0x00000000
        /*0050*/ 	.short	0x0000
        /*0052*/ 	.short	0x0000
        /*0054*/ 	.byte	0x00, 0xf4, 0x21, 0x00


	//----- nvinfo : EIATTR_SPARSE_MMA_MASK
	.align		4
.L_21:
        /*0058*/ 	.byte	0x03, 0x50
        /*005a*/ 	.short	0x0000


	//----- nvinfo : EIATTR_MAXREG_COUNT
	.align		4
        /*005c*/ 	.byte	0x03, 0x1b
        /*005e*/ 	.short	0x00ff


	//----- nvinfo : EIATTR_EXIT_INSTR_OFFSETS
	.align		4
        /*0060*/ 	.byte	0x04, 0x1c
        /*0062*/ 	.short	(.L_23 - .L_22)


	//   ....[0]....
.L_22:
        /*0064*/ 	.word	0x00001320


	//   ....[1]....
        /*0068*/ 	.word	0x00001340


	//----- nvinfo : EIATTR_REQNTID
	.align		4
.L_23:
        /*006c*/ 	.byte	0x04, 0x10
        /*006e*/ 	.short	(.L_25 - .L_24)
.L_24:
        /*0070*/ 	.word	0x00000100
        /*0074*/ 	.word	0x00000001
        /*0078*/ 	.word	0x00000001


	//----- nvinfo : EIATTR_CBANK_PARAM_SIZE
	.align		4
.L_25:
        /*007c*/ 	.byte	0x03, 0x19
        /*007e*/ 	.short	0x0020


	//----- nvinfo : EIATTR_PARAM_CBANK
	.align		4
        /*0080*/ 	.byte	0x04, 0x0a
        /*0082*/ 	.short	(.L_27 - .L_26)
	.align		4
.L_26:
        /*0084*/ 	.word	index@(.nv.constant0.triton_poi_fused_add_div_sqrt_13)
        /*0088*/ 	.short	0x0210
        /*008a*/ 	.short	0x0020


	//----- nvinfo : EIATTR_SW_WAR
	.align		4
.L_27:
        /*008c*/ 	.byte	0x04, 0x36
        /*008e*/ 	.short	(.L_29 - .L_28)
.L_28:
        /*0090*/ 	.word	0x00000008
.L_29:


//--------------------- .nv.callgraph             --------------------------
	.section	.nv.callgraph,"",@"SHT_CUDA_CALLGRAPH"
	.align	4
	.sectionentsize	8
	.align		4
        /*0000*/ 	.word	0x00000000
	.align		4
        /*0004*/ 	.word	0xffffffff
	.align		4
        /*0008*/ 	.word	0x00000000
	.align		4
        /*000c*/ 	.word	0xfffffffe
	.align		4
        /*0010*/ 	.word	0x00000000
	.align		4
        /*0014*/ 	.word	0xfffffffd
	.align		4
        /*0018*/ 	.word	0x00000000
	.align		4
        /*001c*/ 	.word	0xfffffffc


//--------------------- .nv.constant4             --------------------------
	.section	.nv.constant4,"a",@progbits
	.align	8
	.align		8
.nv.constant4:
        /*0000*/ 	.dword	_$_str
	.align		8
        /*0008*/ 	.dword	_$_str_$_2


//--------------------- .text.triton_poi_fused_add_div_sqrt_13 --------------------------
	.section	.text.triton_poi_fused_add_div_sqrt_13,"ax",@progbits
	.sectionflags	@"SHF_BARRIERS=1"
	.align	128
        .global         triton_poi_fused_add_div_sqrt_13
        .type           triton_poi_fused_add_div_sqrt_13,@function
        .size           triton_poi_fused_add_div_sqrt_13,(.L_x_1 - triton_poi_fused_add_div_sqrt_13)
        .other          triton_poi_fused_add_div_sqrt_13,@"STO_CUDA_ENTRY STV_DEFAULT"
triton_poi_fused_add_div_sqrt_13:
.text.triton_poi_fused_add_div_sqrt_13:
[----:B------:R-:W0:Y:S01]  /*0000*/  LDC R1, c[0x0][0x28] ;  /* 0x00000a00ff017b82 */ /* 0x000e220000000800 */
[----:B------:R-:W1:Y:S07]  /*0010*/  S2R R21, SR_CTAID.Y ;  /* 0x0000000000157919 */ /* 0x000e6e0000002600 */
[----:B------:R-:W2:Y:S01]  /*0020*/  S2UR UR5, SR_CgaCtaId ;  /* 0x00000000000579c3 */ /* 0x000ea20000008800 */
[----:B------:R-:W-:Y:S01]  /*0030*/  UMOV UR4, 0x400 ;  /* 0x0000040000047882 */ /* 0x000fe20000000000 */
[----:B------:R-:W-:Y:S01]  /*0040*/  CS2R R16, SRZ ;  /* 0x0000000000107805 */ /* 0x000fe2000001ff00 */
[----:B------:R-:W3:Y:S01]  /*0050*/  S2R R6, SR_TID.X ;  /* 0x0000000000067919 */ /* 0x000ee20000002100 */
[----:B------:R-:W-:Y:S01]  /*0060*/  CS2R R18, SRZ ;  /* 0x0000000000127805 */ /* 0x000fe2000001ff00 */
[----:B------:R-:W-:Y:S01]  /*0070*/  ULDC.64 UR6, c[0x0][0x208] ;  /* 0x0000820000067ab9 */ /* 0x000fe20000000a00 */
[----:B------:R-:W4:Y:S02]  /*0080*/  S2R R3, SR_CTAID.X ;  /* 0x0000000000037919 */ /* 0x000f240000002500 */
[----:B------:R-:W5:Y:S01]  /*0090*/  LDC.64 R26, c[0x0][0x210] ;  /* 0x00008400ff1a7b82 */ /* 0x000f620000000a00 */
[----:B--2---:R-:W-:Y:S01]  /*00a0*/  UPRMT UR4, UR5, 0x654, UR4 ;  /* 0x0000065405047896 */ /* 0x004fe20008000004 */
[----:B-1----:R-:W-:-:S02]  /*00b0*/  IMAD.SHL.U32 R5, R21, 0x10, RZ ;  /* 0x0000001015057824 */ /* 0x002fc400078e00ff */
[----:B---3--:R-:W-:Y:S01]  /*00c0*/  IMAD.SHL.U32 R0, R6, 0x4, RZ ;  /* 0x0000000406007824 */ /* 0x008fe200078e00ff */
[----:B------:R-:W-:-:S04]  /*00d0*/  SHF.R.U32.HI R2, RZ, 0x6, R6 ;  /* 0x00000006ff027819 */ /* 0x000fc80000011606 */
[----:B------:R-:W-:Y:S02]  /*00e0*/  LOP3.LUT R8, R5, 0xc, R0, 0xf8, !PT ;  /* 0x0000000c05087812 */ /* 0x000fe400078ef800 */
[----:B------:R-:W-:Y:S02]  /*00f0*/  SGXT.U32 R2, R2, 0x2 ;  /* 0x000000020202781a */ /* 0x000fe40000000000 */
[----:B------:R-:W-:Y:S02]  /*0100*/  SHF.R.S32.HI R7, RZ, 0x1f, R8 ;  /* 0x0000001fff077819 */ /* 0x000fe40000011408 */
[----:B------:R-:W-:Y:S02]  /*0110*/  ISETP.GE.AND P0, PT, R8, 0x200, PT ;  /* 0x000002000800780c */ /* 0x000fe40003f06270 */
[----:B------:R-:W-:Y:S02]  /*0120*/  LEA.HI R7, R7, R8, RZ, 0x7 ;  /* 0x0000000807077211 */ /* 0x000fe400078f38ff */
[----:B------:R-:W-:Y:S01]  /*0130*/  LOP3.LUT R2, R5, R2, RZ, 0xfc, !PT ;  /* 0x0000000205027212 */ /* 0x000fe200078efcff */
[----:B------:R-:W-:Y:S01]  /*0140*/  IMAD.SHL.U32 R5, R6, 0x400, RZ ;  /* 0x0000040006057824 */ /* 0x000fe200078e00ff */
[----:B------:R-:W-:-:S02]  /*0150*/  SHF.L.U32 R4, R7, 0xa, RZ ;  /* 0x0000000a07047819 */ /* 0x000fc400000006ff */
[----:B------:R-:W-:Y:S02]  /*0160*/  LOP3.LUT R7, R7, 0xffffff80, RZ, 0xc0, !PT ;  /* 0xffffff8007077812 */ /* 0x000fe400078ec0ff */
[----:B------:R-:W-:Y:S02]  /*0170*/  LOP3.LUT R4, R4, 0xfffe0000, RZ, 0xc0, !PT ;  /* 0xfffe000004047812 */ /* 0x000fe400078ec0ff */
[----:B------:R-:W-:Y:S02]  /*0180*/  LOP3.LUT R5, R5, 0xc00, RZ, 0xc0, !PT ;  /* 0x00000c0005057812 */ /* 0x000fe400078ec0ff */
[----:B------:R-:W-:Y:S02]  /*0190*/  IADD3 R8, R4, R8, -R7 ;  /* 0x0000000804087210 */ /* 0x000fe40007ffe807 */
[----:B------:R-:W-:Y:S02]  /*01a0*/  SHF.R.U32.HI R4, RZ, 0x2, R6 ;  /* 0x00000002ff047819 */ /* 0x000fe40000011606 */
[----:B------:R-:W-:-:S02]  /*01b0*/  LEA.HI R29, R5, UR4, RZ, 0x1a ;  /* 0x00000004051d7c11 */ /* 0x000fc4000f8fd0ff */
[----:B------:R-:W-:Y:S02]  /*01c0*/  SGXT.U32 R4, R4, 0x6 ;  /* 0x000000060404781a */ /* 0x000fe40000000000 */
[C---:B------:R-:W-:Y:S02]  /*01d0*/  LOP3.LUT R6, R5.reuse, 0x200, RZ, 0xfc, !PT ;  /* 0x0000020005067812 */ /* 0x040fe400078efcff */
[----:B----4-:R-:W-:Y:S02]  /*01e0*/  PRMT R7, R4, 0x6540, R3 ;  /* 0x0000654004077816 */ /* 0x010fe40000000003 */
[----:B------:R-:W-:Y:S02]  /*01f0*/  LOP3.LUT R20, R5, R4, RZ, 0xfc, !PT ;  /* 0x0000000405147212 */ /* 0x000fe400078efcff */
[----:B------:R-:W-:Y:S02]  /*0200*/  ISETP.LT.AND P1, PT, R7, 0x400, !P0 ;  /* 0x000004000700780c */ /* 0x000fe40004721270 */
[C---:B------:R-:W-:Y:S01]  /*0210*/  LOP3.LUT R4, R5.reuse, 0x100, RZ, 0xfc, !PT ;  /* 0x0000010005047812 */ /* 0x040fe200078efcff */
[----:B------:R-:W-:Y:S01]  /*0220*/  IMAD R29, R20, 0x4, R29 ;  /* 0x00000004141d7824 */ /* 0x000fe200078e021d */
[----:B------:R-:W-:-:S02]  /*0230*/  LOP3.LUT R9, R5, 0x300, RZ, 0xfc, !PT ;  /* 0x0000030005097812 */ /* 0x000fc400078efcff */
[----:B------:R-:W-:Y:S02]  /*0240*/  LEA R5, R7, R8, 0x7 ;  /* 0x0000000807057211 */ /* 0x000fe400078e38ff */
[----:B------:R-:W-:Y:S02]  /*0250*/  LEA.HI R11, R4, UR4, RZ, 0x1a ;  /* 0x00000004040b7c11 */ /* 0x000fe4000f8fd0ff */
[----:B------:R-:W-:Y:S01]  /*0260*/  LEA.HI R13, R9, UR4, RZ, 0x1a ;  /* 0x00000004090d7c11 */ /* 0x000fe2000f8fd0ff */
[----:B-----5:R-:W-:Y:S01]  /*0270*/  IMAD.WIDE R4, R5, 0x4, R26 ;  /* 0x0000000405047825 */ /* 0x020fe200078e021a */
[----:B------:R-:W-:Y:S02]  /*0280*/  LOP3.LUT R9, R7, 0x40, RZ, 0xfc, !PT ;  /* 0x0000004007097812 */ /* 0x000fe400078efcff */
[----:B------:R-:W-:Y:S02]  /*0290*/  LEA.HI R25, R6, UR4, RZ, 0x1a ;  /* 0x0000000406197c11 */ /* 0x000fe4000f8fd0ff */
[----:B------:R1:W2:Y:S01]  /*02a0*/  @P1 LDG.E.EL.128 R16, desc[UR6][R4.64] ;  /* 0x0000000604101981 */ /* 0x0002a2000c2e1d00 */
[C---:B------:R-:W-:Y:S01]  /*02b0*/  ISETP.LT.AND P1, PT, R9.reuse, 0x400, !P0 ;  /* 0x000004000900780c */ /* 0x040fe20004721270 */
[----:B------:R-:W-:Y:S01]  /*02c0*/  IMAD R23, R9, 0x80, R8 ;  /* 0x0000008009177824 */ /* 0x000fe200078e0208 */
[----:B------:R-:W-:Y:S01]  /*02d0*/  LOP3.LUT R9, R7, 0x80, RZ, 0xfc, !PT ;  /* 0x0000008007097812 */ /* 0x000fe200078efcff */
[C---:B------:R-:W-:Y:S01]  /*02e0*/  IMAD R25, R20.reuse, 0x4, R25 ;  /* 0x0000000414197824 */ /* 0x040fe200078e0219 */
[----:B------:R-:W-:-:S02]  /*02f0*/  LEA R24, R20, R11, 0x2 ;  /* 0x0000000b14187211 */ /* 0x000fc400078e10ff */
[----:B------:R-:W-:Y:S02]  /*0300*/  LOP3.LUT R11, R7, 0xc0, RZ, 0xfc, !PT ;  /* 0x000000c0070b7812 */ /* 0x000fe400078efcff */
[----:B------:R-:W-:Y:S01]  /*0310*/  ISETP.LT.AND P2, PT, R9, 0x400, !P0 ;  /* 0x000004000900780c */ /* 0x000fe20004741270 */
[----:B------:R-:W-:Y:S01]  /*0320*/  IMAD.WIDE R6, R23, 0x4, R26 ;  /* 0x0000000417067825 */ /* 0x000fe200078e021a */
[----:B------:R-:W-:Y:S02]  /*0330*/  LEA R20, R20, R13, 0x2 ;  /* 0x0000000d14147211 */ /* 0x000fe400078e10ff */
[----:B------:R-:W-:Y:S02]  /*0340*/  CS2R R12, SRZ ;  /* 0x00000000000c7805 */ /* 0x000fe4000001ff00 */
[----:B------:R-:W-:Y:S02]  /*0350*/  CS2R R14, SRZ ;  /* 0x00000000000e7805 */ /* 0x000fe4000001ff00 */
[----:B------:R-:W-:-:S02]  /*0360*/  LEA R23, R9, R8, 0x7 ;  /* 0x0000000809177211 */ /* 0x000fc400078e38ff */
[C---:B------:R-:W-:Y:S01]  /*0370*/  ISETP.LT.AND P0, PT, R11.reuse, 0x400, !P0 ;  /* 0x000004000b00780c */ /* 0x040fe20004701270 */
[----:B-1----:R-:W-:Y:S01]  /*0380*/  IMAD R5, R11, 0x80, R8 ;  /* 0x000000800b057824 */ /* 0x002fe200078e0208 */
[----:B------:R-:W-:Y:S02]  /*0390*/  CS2R R8, SRZ ;  /* 0x0000000000087805 */ /* 0x000fe4000001ff00 */
[----:B------:R-:W-:Y:S01]  /*03a0*/  CS2R R10, SRZ ;  /* 0x00000000000a7805 */ /* 0x000fe2000001ff00 */
[--C-:B------:R-:W-:Y:S01]  /*03b0*/  IMAD.WIDE R22, R23, 0x4, R26.reuse ;  /* 0x0000000417167825 */ /* 0x100fe200078e021a */
[----:B------:R1:W3:Y:S03]  /*03c0*/  @P1 LDG.E.EL.128 R12, desc[UR6][R6.64] ;  /* 0x00000006060c1981 */ /* 0x0002e6000c2e1d00 */
[----:B------:R-:W-:Y:S01]  /*03d0*/  IMAD.WIDE R26, R5, 0x4, R26 ;  /* 0x00000004051a7825 */ /* 0x000fe200078e021a */
[----:B------:R-:W-:Y:S01]  /*03e0*/  CS2R R4, SRZ ;  /* 0x0000000000047805 */ /* 0x000fe2000001ff00 */
[----:B------:R4:W5:Y:S01]  /*03f0*/  @P2 LDG.E.EL.128 R8, desc[UR6][R22.64] ;  /* 0x0000000616082981 */ /* 0x000962000c2e1d00 */
[----:B-1----:R-:W-:-:S02]  /*0400*/  CS2R R6, SRZ ;  /* 0x0000000000067805 */ /* 0x002fc4000001ff00 */
[----:B------:R-:W-:Y:S01]  /*0410*/  SHF.R.S32.HI R21, RZ, 0x1b, R21 ;  /* 0x0000001bff157819 */ /* 0x000fe20000011415 */
[----:B----4-:R-:W1:Y:S03]  /*0420*/  LDC.64 R22, c[0x0][0x218] ;  /* 0x00008600ff167b82 */ /* 0x010e660000000a00 */
[----:B------:R4:W5:Y:S01]  /*0430*/  @P0 LDG.E.EL.128 R4, desc[UR6][R26.64] ;  /* 0x000000061a040981 */ /* 0x000962000c2e1d00 */
[----:B------:R-:W-:Y:S02]  /*0440*/  SGXT R21, R21, 0x1 ;  /* 0x000000011515781a */ /* 0x000fe40000000200 */
[----:B------:R-:W-:-:S04]  /*0450*/  LOP3.LUT R28, R0, 0xfc, RZ, 0xc0, !PT ;  /* 0x000000fc001c7812 */ /* 0x000fc800078ec0ff */
[----:B------:R-:W-:-:S04]  /*0460*/  PRMT R3, R28, 0x6540, R3 ;  /* 0x000065401c037816 */ /* 0x000fc80000000003 */
[----:B------:R-:W-:-:S04]  /*0470*/  ISETP.GE.AND P0, PT, R3, 0x400, PT ;  /* 0x000004000300780c */ /* 0x000fc80003f06270 */
[C---:B------:R-:W-:Y:S02]  /*0480*/  ISETP.LT.AND P3, PT, R2.reuse, 0x200, !P0 ;  /* 0x000002000200780c */ /* 0x040fe40004761270 */
[----:B------:R-:W-:-:S04]  /*0490*/  LOP3.LUT R28, R2, 0x4, RZ, 0xfc, !PT ;  /* 0x00000004021c7812 */ /* 0x000fc800078efcff */
[----:B------:R-:W-:Y:S02]  /*04a0*/  ISETP.LT.AND P1, PT, R28, 0x200, !P0 ;  /* 0x000002001c00780c */ /* 0x000fe40004721270 */
[----:B----4-:R-:W-:-:S04]  /*04b0*/  LOP3.LUT R26, R2, 0x8, RZ, 0xfc, !PT ;  /* 0x00000008021a7812 */ /* 0x010fc800078efcff */
[----:B------:R-:W-:Y:S01]  /*04c0*/  ISETP.LT.AND P2, PT, R26, 0x200, !P0 ;  /* 0x000002001a00780c */ /* 0x000fe20004741270 */
[----:B--2---:R2:W-:Y:S04]  /*04d0*/  STS [R29], R16 ;  /* 0x000000101d007388 */ /* 0x0045e80000000800 */
[----:B------:R-:W-:Y:S04]  /*04e0*/  STS [R24+0x400], R17 ;  /* 0x0004001118007388 */ /* 0x000fe80000000800 */
[----:B------:R-:W-:Y:S04]  /*04f0*/  STS [R25+0x800], R18 ;  /* 0x0008001219007388 */ /* 0x000fe80000000800 */
[----:B------:R-:W-:Y:S04]  /*0500*/  STS [R20+0xc00], R19 ;  /* 0x000c001314007388 */ /* 0x000fe80000000800 */
[----:B---3--:R-:W-:Y:S04]  /*0510*/  STS [R29+0x100], R12 ;  /* 0x0001000c1d007388 */ /* 0x008fe80000000800 */
[----:B------:R3:W-:Y:S04]  /*0520*/  STS [R24+0x500], R13 ;  /* 0x0005000d18007388 */ /* 0x0007e80000000800 */
[----:B------:R-:W-:Y:S04]  /*0530*/  STS [R25+0x900], R14 ;  /* 0x0009000e19007388 */ /* 0x000fe80000000800 */
[----:B------:R4:W-:Y:S04]  /*0540*/  STS [R20+0xd00], R15 ;  /* 0x000d000f14007388 */ /* 0x0009e80000000800 */
[----:B-----5:R-:W-:Y:S04]  /*0550*/  STS [R29+0x200], R8 ;  /* 0x000200081d007388 */ /* 0x020fe80000000800 */
[----:B------:R1:W-:Y:S04]  /*0560*/  STS [R24+0x600], R9 ;  /* 0x0006000918007388 */ /* 0x0003e80000000800 */
[----:B------:R-:W-:Y:S04]  /*0570*/  STS [R25+0xa00], R10 ;  /* 0x000a000a19007388 */ /* 0x000fe80000000800 */
[----:B------:R-:W-:Y:S04]  /*0580*/  STS [R20+0xe00], R11 ;  /* 0x000e000b14007388 */ /* 0x000fe80000000800 */
[----:B------:R5:W-:Y:S04]  /*0590*/  STS [R29+0x300], R4 ;  /* 0x000300041d007388 */ /* 0x000be80000000800 */
[----:B------:R-:W-:Y:S04]  /*05a0*/  STS [R24+0x700], R5 ;  /* 0x0007000518007388 */ /* 0x000fe80000000800 */
[----:B------:R-:W-:Y:S01]  /*05b0*/  STS [R25+0xb00], R6 ;  /* 0x000b000619007388 */ /* 0x000fe20000000800 */
[----:B--2---:R-:W-:-:S03]  /*05c0*/  LEA.HI R16, R21, R2, RZ, 0x7 ;  /* 0x0000000215107211 */ /* 0x004fc600078f38ff */
[----:B------:R2:W-:Y:S01]  /*05d0*/  STS [R20+0xf00], R7 ;  /* 0x000f000714007388 */ /* 0x0005e20000000800 */
[----:B------:R-:W-:-:S04]  /*05e0*/  SHF.L.U32 R16, R16, 0x3, RZ ;  /* 0x0000000310107819 */ /* 0x000fc800000006ff */
[----:B------:R-:W-:Y:S02]  /*05f0*/  LOP3.LUT R16, R16, 0xfffffc00, RZ, 0xc0, !PT ;  /* 0xfffffc0010107812 */ /* 0x000fe400078ec0ff */
[----:B---3--:R-:W-:Y:S02]  /*0600*/  CS2R R12, SRZ ;  /* 0x00000000000c7805 */ /* 0x008fe4000001ff00 */
[----:B----4-:R-:W-:Y:S01]  /*0610*/  CS2R R14, SRZ ;  /* 0x00000000000e7805 */ /* 0x010fe2000001ff00 */
[----:B------:R-:W-:-:S04]  /*0620*/  IMAD.IADD R17, R3, 0x1, R16 ;  /* 0x0000000103117824 */ /* 0x000fc800078e0210 */
[----:B-1----:R-:W-:Y:S01]  /*0630*/  IMAD.WIDE R8, R17, 0x4, R22 ;  /* 0x0000000411087825 */ /* 0x002fe200078e0216 */
[----:B------:R-:W-:Y:S06]  /*0640*/  BAR.SYNC.DEFER_BLOCKING 0x0 ;  /* 0x0000000000007b1d */ /* 0x000fec0000010000 */
[----:B------:R1:W3:Y:S01]  /*0650*/  @P3 LDG.E.EL.128 R12, desc[UR6][R8.64] ;  /* 0x00000006080c3981 */ /* 0x0002e2000c2e1d00 */
[----:B-----5:R-:W-:-:S04]  /*0660*/  LEA.HI R4, R21, R28, RZ, 0x7 ;  /* 0x0000001c15047211 */ /* 0x020fc800078f38ff */
[----:B------:R-:W-:-:S04]  /*0670*/  SHF.L.U32 R4, R4, 0x3, RZ ;  /* 0x0000000304047819 */ /* 0x000fc800000006ff */
[----:B------:R-:W-:Y:S02]  /*0680*/  LOP3.LUT R4, R4, 0xfffffc00, RZ, 0xc0, !PT ;  /* 0xfffffc0004047812 */ /* 0x000fe400078ec0ff */
[----:B--2---:R-:W-:-:S03]  /*0690*/  CS2R R6, SRZ ;  /* 0x0000000000067805 */ /* 0x004fc6000001ff00 */
[----:B------:R-:W-:Y:S01]  /*06a0*/  IMAD.IADD R17, R3, 0x1, R4 ;  /* 0x0000000103117824 */ /* 0x000fe200078e0204 */
[----:B------:R-:W-:-:S03]  /*06b0*/  CS2R R4, SRZ ;  /* 0x0000000000047805 */ /* 0x000fc6000001ff00 */
[----:B------:R-:W-:-:S05]  /*06c0*/  IMAD.WIDE R16, R17, 0x4, R22 ;  /* 0x0000000411107825 */ /* 0x000fca00078e0216 */
[----:B------:R2:W4:Y:S01]  /*06d0*/  @P1 LDG.E.EL.128 R4, desc[UR6][R16.64] ;  /* 0x0000000610041981 */ /* 0x000522000c2e1d00 */
[----:B-1----:R-:W-:-:S04]  /*06e0*/  LEA.HI R8, R21, R26, RZ, 0x7 ;  /* 0x0000001a15087211 */ /* 0x002fc800078f38ff */
[----:B------:R-:W-:-:S04]  /*06f0*/  SHF.L.U32 R8, R8, 0x3, RZ ;  /* 0x0000000308087819 */ /* 0x000fc800000006ff */
[----:B------:R-:W-:Y:S02]  /*0700*/  LOP3.LUT R8, R8, 0xfffffc00, RZ, 0xc0, !PT ;  /* 0xfffffc0008087812 */ /* 0x000fe400078ec0ff */
[----:B------:R-:W-:-:S03]  /*0710*/  CS2R R10, SRZ ;  /* 0x00000000000a7805 */ /* 0x000fc6000001ff00 */
[----:B------:R-:W-:Y:S01]  /*0720*/  IMAD.IADD R19, R3, 0x1, R8 ;  /* 0x0000000103137824 */ /* 0x000fe200078e0208 */
[----:B------:R-:W-:-:S03]  /*0730*/  CS2R R8, SRZ ;  /* 0x0000000000087805 */ /* 0x000fc6000001ff00 */
[----:B------:R-:W-:-:S05]  /*0740*/  IMAD.WIDE R18, R19, 0x4, R22 ;  /* 0x0000000413127825 */ /* 0x000fca00078e0216 */
[----:B------:R1:W5:Y:S01]  /*0750*/  @P2 LDG.E.EL.128 R8, desc[UR6][R18.64] ;  /* 0x0000000612082981 */ /* 0x000362000c2e1d00 */
[----:B------:R-:W-:-:S04]  /*0760*/  LOP3.LUT R24, R2, 0xc, RZ, 0xfc, !PT ;  /* 0x0000000c02187812 */ /* 0x000fc800078efcff */
[----:B------:R-:W-:-:S04]  /*0770*/  LEA.HI R21, R21, R24, RZ, 0x7 ;  /* 0x0000001815157211 */ /* 0x000fc800078f38ff */
[----:B------:R-:W-:-:S04]  /*0780*/  SHF.L.U32 R21, R21, 0x3, RZ ;  /* 0x0000000315157819 */ /* 0x000fc800000006ff */
[----:B--2---:R-:W-:Y:S02]  /*0790*/  LOP3.LUT R16, R21, 0xfffffc00, RZ, 0xc0, !PT ;  /* 0xfffffc0015107812 */ /* 0x004fe400078ec0ff */
[----:B------:R-:W-:-:S03]  /*07a0*/  ISETP.LT.AND P0, PT, R24, 0x200, !P0 ;  /* 0x000002001800780c */ /* 0x000fc60004701270 */
[----:B------:R-:W-:Y:S01]  /*07b0*/  IMAD.IADD R17, R3, 0x1, R16 ;  /* 0x0000000103117824 */ /* 0x000fe200078e0210 */
[----:B-1----:R-:W-:-:S03]  /*07c0*/  CS2R R18, SRZ ;  /* 0x0000000000127805 */ /* 0x002fc6000001ff00 */
[----:B------:R-:W-:Y:S01]  /*07d0*/  IMAD.WIDE R22, R17, 0x4, R22 ;  /* 0x0000000411167825 */ /* 0x000fe200078e0216 */
[----:B------:R-:W-:-:S06]  /*07e0*/  CS2R R16, SRZ ;  /* 0x0000000000107805 */ /* 0x000fcc000001ff00 */
[----:B------:R1:W2:Y:S01]  /*07f0*/  @P0 LDG.E.EL.128 R16, desc[UR6][R22.64] ;  /* 0x0000000616100981 */ /* 0x0002a2000c2e1d00 */
[----:B------:R-:W-:-:S04]  /*0800*/  SHF.R.U32.HI R21, RZ, 0x8, R0 ;  /* 0x00000008ff157819 */ /* 0x000fc80000011600 */
[----:B------:R-:W-:Y:S02]  /*0810*/  SGXT.U32 R21, R21, 0x2 ;  /* 0x000000021515781a */ /* 0x000fe40000000000 */
[----:B------:R-:W-:Y:S01]  /*0820*/  LOP3.LUT R20, R0, 0x3fc, RZ, 0xc0, !PT ;  /* 0x000003fc00147812 */ /* 0x000fe200078ec0ff */
[----:B---3--:R-:W-:Y:S01]  /*0830*/  FADD R13, R13, 9.9999997171806853657e-10 ;  /* 0x3089705f0d0d7421 */ /* 0x008fe20000000000 */
[----:B------:R-:W-:Y:S01]  /*0840*/  FADD R27, R12, 9.9999997171806853657e-10 ;  /* 0x3089705f0c1b7421 */ /* 0x000fe20000000000 */
[----:B------:R-:W-:Y:S02]  /*0850*/  LOP3.LUT R12, R21, 0x3fc, R0, 0xf8, !PT ;  /* 0x000003fc150c7812 */ /* 0x000fe400078ef800 */
[----:B------:R-:W-:Y:S02]  /*0860*/  LEA R21, R21, UR4, 0x2 ;  /* 0x0000000415157c11 */ /* 0x000fe4000f8e10ff */
[----:B------:R-:W3:Y:S02]  /*0870*/  MUFU.SQRT R13, R13 ;  /* 0x0000000d000d7308 */ /* 0x000ee40000002000 */
[----:B-1----:R-:W-:Y:S01]  /*0880*/  LEA R22, R20, R21, 0x2 ;  /* 0x0000001514167211 */ /* 0x002fe200078e10ff */
[----:B------:R-:W-:Y:S01]  /*0890*/  IMAD R21, R2, 0x400, R3 ;  /* 0x0000040002157824 */ /* 0x000fe200078e0203 */
[----:B------:R-:W-:-:S03]  /*08a0*/  LEA R12, R12, UR4, 0x2 ;  /* 0x000000040c0c7c11 */ /* 0x000fc6000f8e10ff */
[----:B------:R-:W1:Y:S01]  /*08b0*/  LDS R23, [R22+0x4] ;  /* 0x0000040016177984 */ /* 0x000e620000000800 */
[----:B------:R-:W4:Y:S01]  /*08c0*/  MUFU.SQRT R27, R27 ;  /* 0x0000001b001b7308 */ /* 0x000f220000002000 */
[-C--:B------:R-:W-:Y:S01]  /*08d0*/  LEA R2, R28, R3.reuse, 0xa ;  /* 0x000000031c027211 */ /* 0x080fe200078e50ff */
[----:B------:R-:W-:Y:S01]  /*08e0*/  IMAD R0, R26, 0x400, R3 ;  /* 0x000004001a007824 */ /* 0x000fe200078e0203 */
[----:B------:R-:W-:Y:S01]  /*08f0*/  LEA R3, R24, R3, 0xa ;  /* 0x0000000318037211 */ /* 0x000fe200078e50ff */
[----:B------:R-:W5:Y:S01]  /*0900*/  LDS R12, [R12] ;  /* 0x000000000c0c7984 */ /* 0x000f620000000800 */
[----:B---3--:R-:W-:-:S05]  /*0910*/  FADD R24, R13, 1.00000001335143196e-10 ;  /* 0x2edbe6ff0d187421 */ /* 0x008fca0000000000 */
[----:B------:R-:W-:Y:S01]  /*0920*/  FSETP.GT.AND P5, PT, R24, 8.50705917302346158658e+37, PT ;  /* 0x7e8000001800780b */ /* 0x000fe20003fa4000 */
[----:B0---4-:R-:W-:Y:S01]  /*0930*/  FADD R25, R27, 1.00000001335143196e-10 ;  /* 0x2edbe6ff1b197421 */ /* 0x011fe20000000000 */
[----:B------:R-:W-:Y:S02]  /*0940*/  FADD R13, R14, 9.9999997171806853657e-10 ;  /* 0x3089705f0e0d7421 */ /* 0x000fe40000000000 */
[----:B------:R-:W0:Y:S02]  /*0950*/  LDS R14, [R22+0x8] ;  /* 0x00000800160e7984 */ /* 0x000e240000000800 */
[----:B------:R-:W-:-:S07]  /*0960*/  FSETP.GT.AND P4, PT, R25, 8.50705917302346158658e+37, PT ;  /* 0x7e8000001900780b */ /* 0x000fce0003f84000 */
[----:B------:R-:W-:Y:S01]  /*0970*/  @P5 FMUL R24, R24, 0.25 ;  /* 0x3e80000018185820 */ /* 0x000fe20000400000 */
[----:B------:R-:W3:Y:S08]  /*0980*/  MUFU.SQRT R13, R13 ;  /* 0x0000000d000d7308 */ /* 0x000ef00000002000 */
[----:B------:R-:W4:Y:S01]  /*0990*/  MUFU.RCP R24, R24 ;  /* 0x0000001800187308 */ /* 0x000f220000001000 */
[----:B------:R-:W-:Y:S01]  /*09a0*/  @P4 FMUL R25, R25, 0.25 ;  /* 0x3e80000019194820 */ /* 0x000fe20000400000 */
[----:B-1----:R-:W-:-:S06]  /*09b0*/  @P5 FMUL R23, R23, 0.25 ;  /* 0x3e80000017175820 */ /* 0x002fcc0000400000 */
[----:B------:R-:W1:Y:S01]  /*09c0*/  MUFU.RCP R25, R25 ;  /* 0x0000001900197308 */ /* 0x000e620000001000 */
[----:B---3--:R-:W-:Y:S01]  /*09d0*/  FADD R27, R13, 1.00000001335143196e-10 ;  /* 0x2edbe6ff0d1b7421 */ /* 0x008fe20000000000 */
[----:B-----5:R-:W-:Y:S01]  /*09e0*/  @P4 FMUL R12, R12, 0.25 ;  /* 0x3e8000000c0c4820 */ /* 0x020fe20000400000 */
[----:B----4-:R-:W-:Y:S01]  /*09f0*/  FMUL R13, R24, R23 ;  /* 0x00000017180d7220 */ /* 0x010fe20000400000 */
[----:B------:R-:W-:-:S04]  /*0a00*/  LOP3.LUT R23, R20, 0x400, RZ, 0xfc, !PT ;  /* 0x0000040014177812 */ /* 0x000fc800078efcff */
[----:B------:R-:W-:Y:S01]  /*0a10*/  SHF.R.U32.HI R23, RZ, 0x6, R23 ;  /* 0x00000006ff177819 */ /* 0x000fe20000011617 */
[----:B------:R-:W-:Y:S01]  /*0a20*/  FADD R26, R15, 9.9999997171806853657e-10 ;  /* 0x3089705f0f1a7421 */ /* 0x000fe20000000000 */
[----:B-1----:R-:W-:Y:S02]  /*0a30*/  FMUL R12, R25, R12 ;  /* 0x0000000c190c7220 */ /* 0x002fe40000400000 */
[----:B------:R-:W-:Y:S01]  /*0a40*/  LOP3.LUT R23, R23, 0x1c, RZ, 0xc0, !PT ;  /* 0x0000001c17177812 */ /* 0x000fe200078ec0ff */
[----:B------:R-:W-:Y:S01]  /*0a50*/  FADD R25, R4, 9.9999997171806853657e-10 ;  /* 0x3089705f04197421 */ /* 0x000fe20000000000 */
[----:B------:R1:W3:Y:S01]  /*0a60*/  LDS R15, [R22+0xc] ;  /* 0x00000c00160f7984 */ /* 0x0002e20000000800 */
[----:B------:R-:W4:Y:S02]  /*0a70*/  MUFU.SQRT R26, R26 ;  /* 0x0000001a001a7308 */ /* 0x000f240000002000 */
[----:B------:R-:W-:Y:S01]  /*0a80*/  VIADD R23, R23, UR4 ;  /* 0x0000000417177c36 */ /* 0x000fe20008000000 */
[----:B------:R-:W-:-:S05]  /*0a90*/  FSETP.GT.AND P4, PT, R27, 8.50705917302346158658e+37, PT ;  /* 0x7e8000001b00780b */ /* 0x000fca0003f84000 */
[----:B------:R-:W5:Y:S01]  /*0aa0*/  MUFU.SQRT R25, R25 ;  /* 0x0000001900197308 */ /* 0x000f620000002000 */
[----:B------:R-:W-:-:S05]  /*0ab0*/  LEA R23, R20, R23, 0x2 ;  /* 0x0000001714177211 */ /* 0x000fca00078e10ff */
[----:B------:R-:W2:Y:S01]  /*0ac0*/  LDS R4, [R23+0x1000] ;  /* 0x0010000017047984 */ /* 0x000ea20000000800 */
[----:B----4-:R-:W-:Y:S01]  /*0ad0*/  FADD R24, R26, 1.00000001335143196e-10 ;  /* 0x2edbe6ff1a187421 */ /* 0x010fe20000000000 */
[----:B------:R-:W-:Y:S01]  /*0ae0*/  @P4 FMUL R27, R27, 0.25 ;  /* 0x3e8000001b1b4820 */ /* 0x000fe20000400000 */
[----:B-1----:R-:W-:Y:S01]  /*0af0*/  FADD R22, R5, 9.9999997171806853657e-10 ;  /* 0x3089705f05167421 */ /* 0x002fe20000000000 */
[----:B0-----:R-:W-:Y:S01]  /*0b00*/  @P4 FMUL R14, R14, 0.25 ;  /* 0x3e8000000e0e4820 */ /* 0x001fe20000400000 */
[----:B------:R-:W0:Y:S01]  /*0b10*/  LDS R5, [R23+0x1004] ;  /* 0x0010040017057984 */ /* 0x000e220000000800 */
[----:B-----5:R-:W-:Y:S02]  /*0b20*/  FADD R26, R25, 1.00000001335143196e-10 ;  /* 0x2edbe6ff191a7421 */ /* 0x020fe40000000000 */
[----:B------:R-:W1:Y:S03]  /*0b30*/  MUFU.RCP R27, R27 ;  /* 0x0000001b001b7308 */ /* 0x000e660000001000 */
[----:B------:R-:W-:-:S05]  /*0b40*/  FSETP.GT.AND P4, PT, R26, 8.50705917302346158658e+37, PT ;  /* 0x7e8000001a00780b */ /* 0x000fca0003f84000 */
[----:B------:R-:W4:Y:S01]  /*0b50*/  MUFU.SQRT R22, R22 ;  /* 0x0000001600167308 */ /* 0x000f220000002000 */
[----:B------:R-:W-:Y:S01]  /*0b60*/  FSETP.GT.AND P5, PT, R24, 8.50705917302346158658e+37, PT ;  /* 0x7e8000001800780b */ /* 0x000fe20003fa4000 */
[----:B-1----:R-:W-:-:S06]  /*0b70*/  FMUL R14, R27, R14 ;  /* 0x0000000e1b0e7220 */ /* 0x002fcc0000400000 */
[----:B------:R-:W-:-:S04]  /*0b80*/  @P4 FMUL R26, R26, 0.25 ;  /* 0x3e8000001a1a4820 */ /* 0x000fc80000400000 */
[----:B------:R-:W1:Y:S01]  /*0b90*/  MUFU.RCP R25, R26 ;  /* 0x0000001a00197308 */ /* 0x000e620000001000 */
[----:B----4-:R-:W-:Y:S01]  /*0ba0*/  FADD R27, R22, 1.00000001335143196e-10 ;  /* 0x2edbe6ff161b7421 */ /* 0x010fe20000000000 */
[----:B------:R-:W-:Y:S01]  /*0bb0*/  @P5 FMUL R24, R24, 0.25 ;  /* 0x3e80000018185820 */ /* 0x000fe20000400000 */
[----:B---3--:R-:W-:-:S03]  /*0bc0*/  @P5 FMUL R15, R15, 0.25 ;  /* 0x3e8000000f0f5820 */ /* 0x008fc60000400000 */
[----:B------:R-:W-:Y:S01]  /*0bd0*/  FSETP.GT.AND P5, PT, R27, 8.50705917302346158658e+37, PT ;  /* 0x7e8000001b00780b */ /* 0x000fe20003fa4000 */
[----:B--2---:R-:W-:Y:S01]  /*0be0*/  @P4 FMUL R4, R4, 0.25 ;  /* 0x3e80000004044820 */ /* 0x004fe20000400000 */
[----:B------:R-:W2:Y:S03]  /*0bf0*/  MUFU.RCP R24, R24 ;  /* 0x0000001800187308 */ /* 0x000ea60000001000 */
[----:B-1----:R-:W-:Y:S01]  /*0c00*/  FMUL R4, R25, R4 ;  /* 0x0000000419047220 */ /* 0x002fe20000400000 */
[----:B------:R-:W-:Y:S02]  /*0c10*/  FADD R25, R7, 9.9999997171806853657e-10 ;  /* 0x3089705f07197421 */ /* 0x000fe40000000000 */
[----:B------:R-:W1:Y:S05]  /*0c20*/  LDS R7, [R23+0x100c] ;  /* 0x00100c0017077984 */ /* 0x000e6a0000000800 */
[----:B------:R-:W-:Y:S01]  /*0c30*/  @P5 FMUL R27, R27, 0.25 ;  /* 0x3e8000001b1b5820 */ /* 0x000fe20000400000 */
[----:B------:R-:W-:Y:S08]  /*0c40*/  MUFU.SQRT R25, R25 ;  /* 0x0000001900197308 */ /* 0x000ff00000002000 */
[----:B------:R-:W3:Y:S01]  /*0c50*/  MUFU.RCP R22, R27 ;  /* 0x0000001b00167308 */ /* 0x000ee20000001000 */
[----:B--2---:R-:W-:Y:S01]  /*0c60*/  FMUL R15, R24, R15 ;  /* 0x0000000f180f7220 */ /* 0x004fe20000400000 */
[----:B------:R-:W-:Y:S01]  /*0c70*/  FADD R24, R6, 9.9999997171806853657e-10 ;  /* 0x3089705f06187421 */ /* 0x000fe20000000000 */
[----:B0-----:R-:W-:Y:S01]  /*0c80*/  @P5 FMUL R5, R5, 0.25 ;  /* 0x3e80000005055820 */ /* 0x001fe20000400000 */
[----:B------:R0:W2:Y:S04]  /*0c90*/  LDS R6, [R23+0x1008] ;  /* 0x0010080017067984 */ /* 0x0000a80000000800 */
[----:B------:R-:W4:Y:S01]  /*0ca0*/  MUFU.SQRT R24, R24 ;  /* 0x0000001800187308 */ /* 0x000f220000002000 */
[----:B---3--:R-:W-:Y:S01]  /*0cb0*/  FMUL R5, R22, R5 ;  /* 0x0000000516057220 */ /* 0x008fe20000400000 */
[----:B------:R-:W-:-:S05]  /*0cc0*/  FADD R22, R25, 1.00000001335143196e-10 ;  /* 0x2edbe6ff19167421 */ /* 0x000fca0000000000 */
[----:B------:R-:W-:Y:S01]  /*0cd0*/  FSETP.GT.AND P5, PT, R22, 8.50705917302346158658e+37, PT ;  /* 0x7e8000001600780b */ /* 0x000fe20003fa4000 */
[----:B----4-:R-:W-:Y:S01]  /*0ce0*/  FADD R29, R24, 1.00000001335143196e-10 ;  /* 0x2edbe6ff181d7421 */ /* 0x010fe20000000000 */
[----:B------:R-:W-:-:S04]  /*0cf0*/  FADD R28, R8, 9.9999997171806853657e-10 ;  /* 0x3089705f081c7421 */ /* 0x000fc80000000000 */
[----:B------:R-:W-:-:S07]  /*0d00*/  FSETP.GT.AND P4, PT, R29, 8.50705917302346158658e+37, PT ;  /* 0x7e8000001d00780b */ /* 0x000fce0003f84000 */
[----:B------:R-:W-:Y:S01]  /*0d10*/  @P5 FMUL R22, R22, 0.25 ;  /* 0x3e80000016165820 */ /* 0x000fe20000400000 */
[----:B0-----:R-:W-:Y:S01]  /*0d20*/  MUFU.SQRT R23, R28 ;  /* 0x0000001c00177308 */ /* 0x001fe20000002000 */
[----:B------:R-:W-:-:S07]  /*0d30*/  LOP3.LUT R24, R20, 0x800, RZ, 0xfc, !PT ;  /* 0x0000080014187812 */ /* 0x000fce00078efcff */
[----:B------:R-:W0:Y:S01]  /*0d40*/  MUFU.RCP R22, R22 ;  /* 0x0000001600167308 */ /* 0x000e220000001000 */
[----:B------:R-:W-:Y:S01]  /*0d50*/  SHF.R.U32.HI R24, RZ, 0x6, R24 ;  /* 0x00000006ff187819 */ /* 0x000fe20000011618 */
[----:B------:R-:W-:Y:S01]  /*0d60*/  @P4 FMUL R29, R29, 0.25 ;  /* 0x3e8000001d1d4820 */ /* 0x000fe20000400000 */
[----:B-1----:R-:W-:Y:S02]  /*0d70*/  @P5 FMUL R7, R7, 0.25 ;  /* 0x3e80000007075820 */ /* 0x002fe40000400000 */
[----:B------:R-:W-:-:S03]  /*0d80*/  LOP3.LUT R24, R24, 0x2c, RZ, 0xc0, !PT ;  /* 0x0000002c18187812 */ /* 0x000fc600078ec0ff */
[----:B------:R1:W3:Y:S02]  /*0d90*/  MUFU.RCP R25, R29 ;  /* 0x0000001d00197308 */ /* 0x0002e40000001000 */
[----:B------:R-:W-:Y:S02]  /*0da0*/  VIADD R27, R24, UR4 ;  /* 0x00000004181b7c36 */ /* 0x000fe40008000000 */
[----:B------:R-:W-:Y:S01]  /*0db0*/  FADD R24, R9, 9.9999997171806853657e-10 ;  /* 0x3089705f09187421 */ /* 0x000fe20000000000 */
[----:B0-----:R-:W-:Y:S01]  /*0dc0*/  FMUL R7, R22, R7 ;  /* 0x0000000716077220 */ /* 0x001fe20000400000 */
[----:B-1----:R-:W-:Y:S02]  /*0dd0*/  FADD R29, R23, 1.00000001335143196e-10 ;  /* 0x2edbe6ff171d7421 */ /* 0x002fe40000000000 */
[----:B------:R-:W0:Y:S01]  /*0de0*/  LDC.64 R22, c[0x0][0x220] ;  /* 0x00008800ff167b82 */ /* 0x000e220000000a00 */
[----:B------:R-:W-:Y:S01]  /*0df0*/  LEA R26, R20, R27, 0x2 ;  /* 0x0000001b141a7211 */ /* 0x000fe200078e10ff */
[----:B------:R-:W1:Y:S04]  /*0e00*/  MUFU.SQRT R24, R24 ;  /* 0x0000001800187308 */ /* 0x000e680000002000 */
[----:B------:R-:W4:Y:S04]  /*0e10*/  LDS R9, [R26+0x2004] ;  /* 0x002004001a097984 */ /* 0x000f280000000800 */
[----:B------:R-:W5:Y:S01]  /*0e20*/  LDS R8, [R26+0x2000] ;  /* 0x002000001a087984 */ /* 0x000f620000000800 */
[----:B--2---:R-:W-:-:S04]  /*0e30*/  @P4 FMUL R6, R6, 0.25 ;  /* 0x3e80000006064820 */ /* 0x004fc80000400000 */
[----:B---3--:R-:W-:Y:S01]  /*0e40*/  FMUL R6, R25, R6 ;  /* 0x0000000619067220 */ /* 0x008fe20000400000 */
[----:B-1----:R-:W-:Y:S01]  /*0e50*/  FADD R28, R24, 1.00000001335143196e-10 ;  /* 0x2edbe6ff181c7421 */ /* 0x002fe20000000000 */
[----:B------:R-:W-:Y:S02]  /*0e60*/  FADD R27, R10, 9.9999997171806853657e-10 ;  /* 0x3089705f0a1b7421 */ /* 0x000fe40000000000 */
[----:B------:R-:W-:Y:S01]  /*0e70*/  LDS R10, [R26+0x2008] ;  /* 0x002008001a0a7984 */ /* 0x000fe20000000800 */
[----:B0-----:R-:W-:-:S04]  /*0e80*/  IMAD.WIDE R24, R21, 0x4, R22 ;  /* 0x0000000415187825 */ /* 0x001fc800078e0216 */
[----:B------:R-:W-:Y:S02]  /*0e90*/  FADD R21, R11, 9.9999997171806853657e-10 ;  /* 0x3089705f0b157421 */ /* 0x000fe40000000000 */
[----:B------:R-:W0:Y:S01]  /*0ea0*/  LDS R11, [R26+0x200c] ;  /* 0x00200c001a0b7984 */ /* 0x000e220000000800 */
[----:B------:R-:W-:Y:S03]  /*0eb0*/  MUFU.SQRT R27, R27 ;  /* 0x0000001b001b7308 */ /* 0x000fe60000002000 */
[----:B------:R1:W-:Y:S05]  /*0ec0*/  @P3 STG.E.128 desc[UR6][R24.64], R12 ;  /* 0x0000000c18003986 */ /* 0x0003ea000c101d06 */
[----:B------:R-:W2:Y:S01]  /*0ed0*/  MUFU.SQRT R21, R21 ;  /* 0x0000001500157308 */ /* 0x000ea20000002000 */
[----:B------:R-:W-:Y:S01]  /*0ee0*/  FSETP.GT.AND P5, PT, R28, 8.50705917302346158658e+37, PT ;  /* 0x7e8000001c00780b */ /* 0x000fe20003fa4000 */
[----:B------:R-:W-:Y:S01]  /*0ef0*/  FADD R16, R16, 9.9999997171806853657e-10 ;  /* 0x3089705f10107421 */ /* 0x000fe20000000000 */
[----:B------:R-:W-:Y:S01]  /*0f00*/  FSETP.GT.AND P4, PT, R29, 8.50705917302346158658e+37, PT ;  /* 0x7e8000001d00780b */ /* 0x000fe20003f84000 */
[----:B------:R-:W-:Y:S01]  /*0f10*/  FADD R19, R19, 9.9999997171806853657e-10 ;  /* 0x3089705f13137421 */ /* 0x000fe20000000000 */
[----:B-1----:R-:W-:Y:S01]  /*0f20*/  LOP3.LUT R12, R20, 0xc00, RZ, 0xfc, !PT ;  /* 0x00000c00140c7812 */ /* 0x002fe200078efcff */
[----:B------:R-:W-:-:S03]  /*0f30*/  FADD R15, R17, 9.9999997171806853657e-10 ;  /* 0x3089705f110f7421 */ /* 0x000fc60000000000 */
[----:B------:R-:W-:Y:S01]  /*0f40*/  SHF.R.U32.HI R12, RZ, 0x6, R12 ;  /* 0x00000006ff0c7819 */ /* 0x000fe2000001160c */
[----:B------:R-:W-:Y:S02]  /*0f50*/  FADD R17, R18, 9.9999997171806853657e-10 ;  /* 0x3089705f12117421 */ /* 0x000fe40000000000 */
[----:B------:R-:W1:Y:S01]  /*0f60*/  MUFU.SQRT R15, R15 ;  /* 0x0000000f000f7308 */ /* 0x000e620000002000 */
[----:B------:R-:W-:Y:S01]  /*0f70*/  LOP3.LUT R12, R12, 0x3c, RZ, 0xc0, !PT ;  /* 0x0000003c0c0c7812 */ /* 0x000fe200078ec0ff */
[----:B--2---:R-:W-:Y:S01]  /*0f80*/  FADD R18, R21, 1.00000001335143196e-10 ;  /* 0x2edbe6ff15127421 */ /* 0x004fe20000000000 */
[----:B------:R-:W-:-:S03]  /*0f90*/  FADD R27, R27, 1.00000001335143196e-10 ;  /* 0x2edbe6ff1b1b7421 */ /* 0x000fc60000000000 */
[----:B------:R-:W-:Y:S02]  /*0fa0*/  VIADD R13, R12, UR4 ;  /* 0x000000040c0d7c36 */ /* 0x000fe40008000000 */
[----:B------:R-:W2:Y:S01]  /*0fb0*/  MUFU.SQRT R16, R16 ;  /* 0x0000001000107308 */ /* 0x000ea20000002000 */
[----:B------:R-:W-:Y:S01]  /*0fc0*/  @P5 FMUL R28, R28, 0.25 ;  /* 0x3e8000001c1c5820 */ /* 0x000fe20000400000 */
[----:B----4-:R-:W-:Y:S01]  /*0fd0*/  @P5 FMUL R9, R9, 0.25 ;  /* 0x3e80000009095820 */ /* 0x010fe20000400000 */
[----:B------:R-:W-:-:S05]  /*0fe0*/  LEA R20, R20, R13, 0x2 ;  /* 0x0000000d14147211 */ /* 0x000fca00078e10ff */
[----:B------:R-:W3:Y:S01]  /*0ff0*/  MUFU.SQRT R17, R17 ;  /* 0x0000001100117308 */ /* 0x000ee20000002000 */
[----:B------:R-:W-:-:S07]  /*1000*/  FSETP.GT.AND P5, PT, R18, 8.50705917302346158658e+37, PT ;  /* 0x7e8000001200780b */ /* 0x000fce0003fa4000 */
[----:B------:R-:W4:Y:S01]  /*1010*/  MUFU.SQRT R19, R19 ;  /* 0x0000001300137308 */ /* 0x000f220000002000 */
[----:B------:R-:W-:Y:S01]  /*1020*/  @P4 FMUL R29, R29, 0.25 ;  /* 0x3e8000001d1d4820 */ /* 0x000fe20000400000 */
[----:B-----5:R-:W-:Y:S01]  /*1030*/  @P4 FMUL R8, R8, 0.25 ;  /* 0x3e80000008084820 */ /* 0x020fe20000400000 */
[----:B------:R-:W-:Y:S01]  /*1040*/  FSETP.GT.AND P4, PT, R27, 8.50705917302346158658e+37, PT ;  /* 0x7e8000001b00780b */ /* 0x000fe20003f84000 */
[----:B-1----:R-:W-:Y:S01]  /*1050*/  FADD R26, R15, 1.00000001335143196e-10 ;  /* 0x2edbe6ff0f1a7421 */ /* 0x002fe20000000000 */
[----:B------:R-:W1:Y:S04]  /*1060*/  LDS R12, [R20+0x3000] ;  /* 0x00300000140c7984 */ /* 0x000e680000000800 */
[----:B------:R-:W5:Y:S04]  /*1070*/  LDS R13, [R20+0x3004] ;  /* 0x00300400140d7984 */ /* 0x000f680000000800 */
[----:B------:R-:W1:Y:S04]  /*1080*/  LDS R14, [R20+0x3008] ;  /* 0x00300800140e7984 */ /* 0x000e680000000800 */
[----:B------:R1:W1:Y:S01]  /*1090*/  LDS R15, [R20+0x300c] ;  /* 0x00300c00140f7984 */ /* 0x0002620000000800 */
[----:B--2---:R-:W-:Y:S01]  /*10a0*/  FADD R25, R16, 1.00000001335143196e-10 ;  /* 0x2edbe6ff10197421 */ /* 0x004fe20000000000 */
[----:B---3--:R-:W-:Y:S01]  /*10b0*/  FADD R21, R17, 1.00000001335143196e-10 ;  /* 0x2edbe6ff11157421 */ /* 0x008fe20000000000 */
[----:B----4-:R-:W-:Y:S01]  /*10c0*/  FADD R24, R19, 1.00000001335143196e-10 ;  /* 0x2edbe6ff13187421 */ /* 0x010fe20000000000 */
[----:B------:R-:W-:Y:S01]  /*10d0*/  @P5 FMUL R18, R18, 0.25 ;  /* 0x3e80000012125820 */ /* 0x000fe20000400000 */
[----:B0-----:R-:W-:Y:S01]  /*10e0*/  @P5 FMUL R11, R11, 0.25 ;  /* 0x3e8000000b0b5820 */ /* 0x001fe20000400000 */
[----:B------:R-:W-:Y:S01]  /*10f0*/  FSETP.GT.AND P3, PT, R25, 8.50705917302346158658e+37, PT ;  /* 0x7e8000001900780b */ /* 0x000fe20003f64000 */
[----:B------:R-:W-:Y:S01]  /*1100*/  @P4 FMUL R27, R27, 0.25 ;  /* 0x3e8000001b1b4820 */ /* 0x000fe20000400000 */
[----:B------:R-:W-:Y:S01]  /*1110*/  FSETP.GT.AND P5, PT, R21, 8.50705917302346158658e+37, PT ;  /* 0x7e8000001500780b */ /* 0x000fe20003fa4000 */
[----:B------:R-:W-:Y:S01]  /*1120*/  @P4 FMUL R10, R10, 0.25 ;  /* 0x3e8000000a0a4820 */ /* 0x000fe20000400000 */
[----:B------:R-:W-:-:S02]  /*1130*/  FSETP.GT.AND P6, PT, R24, 8.50705917302346158658e+37, PT ;  /* 0x7e8000001800780b */ /* 0x000fc40003fc4000 */
[----:B------:R-:W-:Y:S01]  /*1140*/  FSETP.GT.AND P4, PT, R26, 8.50705917302346158658e+37, PT ;  /* 0x7e8000001a00780b */ /* 0x000fe20003f84000 */
[----:B------:R-:W0:Y:S06]  /*1150*/  MUFU.RCP R18, R18 ;  /* 0x0000001200127308 */ /* 0x000e2c0000001000 */
[----:B------:R-:W-:Y:S02]  /*1160*/  @P3 FMUL R25, R25, 0.25 ;  /* 0x3e80000019193820 */ /* 0x000fe40000400000 */
[----:B------:R-:W2:Y:S01]  /*1170*/  MUFU.RCP R29, R29 ;  /* 0x0000001d001d7308 */ /* 0x000ea20000001000 */
[----:B------:R-:W-:Y:S01]  /*1180*/  @P5 FMUL R21, R21, 0.25 ;  /* 0x3e80000015155820 */ /* 0x000fe20000400000 */
[----:B------:R-:W-:-:S02]  /*1190*/  @P6 FMUL R24, R24, 0.25 ;  /* 0x3e80000018186820 */ /* 0x000fc40000400000 */
[----:B------:R-:W-:-:S04]  /*11a0*/  @P4 FMUL R26, R26, 0.25 ;  /* 0x3e8000001a1a4820 */ /* 0x000fc80000400000 */
[----:B------:R-:W3:Y:S08]  /*11b0*/  MUFU.RCP R28, R28 ;  /* 0x0000001c001c7308 */ /* 0x000ef00000001000 */
[----:B------:R-:W4:Y:S01]  /*11c0*/  MUFU.RCP R27, R27 ;  /* 0x0000001b001b7308 */ /* 0x000f220000001000 */
[----:B0-----:R-:W-:Y:S01]  /*11d0*/  FMUL R11, R18, R11 ;  /* 0x0000000b120b7220 */ /* 0x001fe20000400000 */
[----:B------:R-:W-:-:S06]  /*11e0*/  IMAD.WIDE R16, R2, 0x4, R22 ;  /* 0x0000000402107825 */ /* 0x000fcc00078e0216 */
[----:B------:R-:W0:Y:S01]  /*11f0*/  MUFU.RCP R25, R25 ;  /* 0x0000001900197308 */ /* 0x000e220000001000 */
[----:B--2---:R-:W-:-:S07]  /*1200*/  FMUL R8, R29, R8 ;  /* 0x000000081d087220 */ /* 0x004fce0000400000 */
[----:B-1----:R-:W1:Y:S01]  /*1210*/  MUFU.RCP R20, R26 ;  /* 0x0000001a00147308 */ /* 0x002e620000001000 */
[----:B---3--:R-:W-:-:S07]  /*1220*/  FMUL R9, R28, R9 ;  /* 0x000000091c097220 */ /* 0x008fce0000400000 */
[----:B------:R-:W2:Y:S01]  /*1230*/  MUFU.RCP R21, R21 ;  /* 0x0000001500157308 */ /* 0x000ea20000001000 */
[----:B----4-:R-:W-:-:S07]  /*1240*/  FMUL R10, R27, R10 ;  /* 0x0000000a1b0a7220 */ /* 0x010fce0000400000 */
[----:B------:R-:W3:Y:S01]  /*1250*/  MUFU.RCP R24, R24 ;  /* 0x0000001800187308 */ /* 0x000ee20000001000 */
[--C-:B------:R-:W-:Y:S01]  /*1260*/  IMAD.WIDE R18, R0, 0x4, R22.reuse ;  /* 0x0000000400127825 */ /* 0x100fe200078e0216 */
[----:B------:R4:W-:Y:S03]  /*1270*/  @P1 STG.E.128 desc[UR6][R16.64], R4 ;  /* 0x0000000410001986 */ /* 0x0009e6000c101d06 */
[----:B------:R-:W-:Y:S01]  /*1280*/  @P3 FMUL R12, R12, 0.25 ;  /* 0x3e8000000c0c3820 */ /* 0x000fe20000400000 */
[----:B-----5:R-:W-:Y:S01]  /*1290*/  @P4 FMUL R13, R13, 0.25 ;  /* 0x3e8000000d0d4820 */ /* 0x020fe20000400000 */
[----:B------:R-:W-:Y:S01]  /*12a0*/  @P5 FMUL R14, R14, 0.25 ;  /* 0x3e8000000e0e5820 */ /* 0x000fe20000400000 */
[----:B------:R-:W-:Y:S01]  /*12b0*/  @P6 FMUL R15, R15, 0.25 ;  /* 0x3e8000000f0f6820 */ /* 0x000fe20000400000 */
[----:B------:R4:W-:Y:S01]  /*12c0*/  @P2 STG.E.128 desc[UR6][R18.64], R8 ;  /* 0x0000000812002986 */ /* 0x0009e2000c101d06 */
[----:B------:R-:W-:-:S04]  /*12d0*/  IMAD.WIDE R22, R3, 0x4, R22 ;  /* 0x0000000403167825 */ /* 0x000fc800078e0216 */
[----:B0-----:R-:W-:Y:S01]  /*12e0*/  FMUL R12, R25, R12 ;  /* 0x0000000c190c7220 */ /* 0x001fe20000400000 */
[----:B-1----:R-:W-:Y:S01]  /*12f0*/  FMUL R13, R20, R13 ;  /* 0x0000000d140d7220 */ /* 0x002fe20000400000 */
[----:B--2---:R-:W-:Y:S01]  /*1300*/  FMUL R14, R21, R14 ;  /* 0x0000000e150e7220 */ /* 0x004fe20000400000 */
[----:B---3--:R-:W-:Y:S01]  /*1310*/  FMUL R15, R24, R15 ;  /* 0x0000000f180f7220 */ /* 0x008fe20000400000 */
[----:B------:R-:W-:Y:S06]  /*1320*/  @!P0 EXIT ;  /* 0x000000000000894d */ /* 0x000fec0003800000 */
[----:B------:R-:W-:Y:S01]  /*1330*/  STG.E.128 desc[UR6][R22.64], R12 ;  /* 0x0000000c16007986 */ /* 0x000fe2000c101d06 */
[----:B------:R-:W-:Y:S05]  /*1340*/  EXIT ;  /* 0x000000000000794d */ /* 0x000fea0003800000 */
.L_x_0:
[----:B------:R-:W-:-:S00]  /*1350*/  BRA `(.L_x_0) ;  /* 0xfffffffc00fc7947 */ /* 0x000fc0000383ffff */
[----:B------:R-:W-:-:S00]  /*1360*/  NOP ;  /* 0x0000000000007918 */ /* 0x000fc00000000000 */
        /* <DEDUP_REMOVED lines=9> */
.L_x_1:


//--------------------- .nv.global.init           --------------------------
	.section	.nv.global.init,"aw",@progbits
.nv.global.init:
	.type		_$_str,@object
	.size		_$_str,(_$_str_$_2 - _$_str)
_$_str:
        /*0000*/ 	.byte	0x5f, 0x5f, 0x43, 0x55, 0x44, 0x41, 0x5f, 0x46, 0x54, 0x5a, 0x00
	.type		_$_str_$_2,@object
	.size		_$_str_$_2,(.L_1 - _$_str_$_2)
_$_str_$_2:
        /*000b*/ 	.byte	0x5f, 0x5f, 0x43, 0x55, 0x44, 0x41, 0x5f, 0x50, 0x52, 0x45, 0x43, 0x5f, 0x53, 0x51, 0x52, 0x54
        /*001b*/ 	.byte	0x00
.L_1:


//--------------------- .nv.shared.triton_poi_fused_add_div_sqrt_13 --------------------------
	.section	.nv.shared.triton_poi_fused_add_div_sqrt_13,"aw",@nobits
	.sectionflags	@""
	.align	16
	.zero		1024


//--------------------- .nv.constant0.triton_poi_fused_add_div_sqrt_13 --------------------------
	.section	.nv.constant0.triton_poi_fused_add_div_sqrt_13,"a",@progbits
	.sectionflags	@""
	.align	4
.nv.constant0.triton_poi_fused_add_div_sqrt_13:
	.zero		560
